//
// Generated by NVIDIA NVVM Compiler
//
// Compiler Build ID: CL-36424714
// Cuda compilation tools, release 13.0, V13.0.88
// Based on NVVM 20.0.0
//

.version 9.0
.target sm_100
.address_size 64

	// .globl	_Z11scan_kernelPfS_S_j

.visible .entry _Z11scan_kernelPfS_S_j(
	.param .u64 .ptr .align 1 _Z11scan_kernelPfS_S_j_param_0,
	.param .u64 .ptr .align 1 _Z11scan_kernelPfS_S_j_param_1,
	.param .u64 .ptr .align 1 _Z11scan_kernelPfS_S_j_param_2,
	.param .u32 _Z11scan_kernelPfS_S_j_param_3
)
{
	.reg .pred 	%p<22>;
	.reg .b32 	%r<15>;
	.reg .b32 	%f<54>;
	.reg .b64 	%rd<32>;

	ld.param.u64 	%rd4, [_Z11scan_kernelPfS_S_j_param_0];
	ld.param.u64 	%rd5, [_Z11scan_kernelPfS_S_j_param_1];
	ld.param.u64 	%rd3, [_Z11scan_kernelPfS_S_j_param_2];
	cvta.to.global.u64 	%rd1, %rd5;
	cvta.to.global.u64 	%rd6, %rd4;
	mov.u32 	%r4, %ntid.x;
	mov.u32 	%r1, %ctaid.x;
	mov.u32 	%r2, %tid.x;
	mad.lo.s32 	%r3, %r4, %r1, %r2;
	mul.wide.u32 	%rd7, %r3, 4;
	add.s64 	%rd8, %rd6, %rd7;
	ld.global.f32 	%f22, [%rd8];
	add.s64 	%rd2, %rd1, %rd7;
	st.global.f32 	[%rd2], %f22;
	bar.sync 	0;
	setp.eq.s32 	%p1, %r2, 0;
	@%p1 bra 	$L__BB0_2;
	add.s32 	%r5, %r3, -1;
	mul.wide.u32 	%rd9, %r5, 4;
	add.s64 	%rd10, %rd1, %rd9;
	ld.global.f32 	%f45, [%rd10];
$L__BB0_2:
	setp.eq.s32 	%p2, %r2, 0;
	bar.sync 	0;
	@%p2 bra 	$L__BB0_4;
	ld.global.f32 	%f23, [%rd2];
	add.f32 	%f24, %f45, %f23;
	st.global.f32 	[%rd2], %f24;
$L__BB0_4:
	bar.sync 	0;
	setp.lt.u32 	%p3, %r2, 2;
	@%p3 bra 	$L__BB0_6;
	add.s32 	%r6, %r3, -2;
	mul.wide.u32 	%rd11, %r6, 4;
	add.s64 	%rd12, %rd1, %rd11;
	ld.global.f32 	%f45, [%rd12];
$L__BB0_6:
	setp.lt.u32 	%p4, %r2, 2;
	bar.sync 	0;
	@%p4 bra 	$L__BB0_8;
	ld.global.f32 	%f25, [%rd2];
	add.f32 	%f26, %f45, %f25;
	st.global.f32 	[%rd2], %f26;
$L__BB0_8:
	bar.sync 	0;
	setp.lt.u32 	%p5, %r2, 4;
	@%p5 bra 	$L__BB0_10;
	add.s32 	%r7, %r3, -4;
	mul.wide.u32 	%rd13, %r7, 4;
	add.s64 	%rd14, %rd1, %rd13;
	ld.global.f32 	%f45, [%rd14];
$L__BB0_10:
	setp.lt.u32 	%p6, %r2, 4;
	bar.sync 	0;
	@%p6 bra 	$L__BB0_12;
	ld.global.f32 	%f27, [%rd2];
	add.f32 	%f28, %f45, %f27;
	st.global.f32 	[%rd2], %f28;
$L__BB0_12:
	bar.sync 	0;
	setp.lt.u32 	%p7, %r2, 8;
	@%p7 bra 	$L__BB0_14;
	add.s32 	%r8, %r3, -8;
	mul.wide.u32 	%rd15, %r8, 4;
	add.s64 	%rd16, %rd1, %rd15;
	ld.global.f32 	%f45, [%rd16];
$L__BB0_14:
	setp.lt.u32 	%p8, %r2, 8;
	bar.sync 	0;
	@%p8 bra 	$L__BB0_16;
	ld.global.f32 	%f29, [%rd2];
	add.f32 	%f30, %f45, %f29;
	st.global.f32 	[%rd2], %f30;
$L__BB0_16:
	bar.sync 	0;
	setp.lt.u32 	%p9, %r2, 16;
	@%p9 bra 	$L__BB0_18;
	add.s32 	%r9, %r3, -16;
	mul.wide.u32 	%rd17, %r9, 4;
	add.s64 	%rd18, %rd1, %rd17;
	ld.global.f32 	%f45, [%rd18];
$L__BB0_18:
	setp.lt.u32 	%p10, %r2, 16;
	bar.sync 	0;
	@%p10 bra 	$L__BB0_20;
	ld.global.f32 	%f31, [%rd2];
	add.f32 	%f32, %f45, %f31;
	st.global.f32 	[%rd2], %f32;
$L__BB0_20:
	bar.sync 	0;
	setp.lt.u32 	%p11, %r2, 32;
	@%p11 bra 	$L__BB0_22;
	add.s32 	%r10, %r3, -32;
	mul.wide.u32 	%rd19, %r10, 4;
	add.s64 	%rd20, %rd1, %rd19;
	ld.global.f32 	%f45, [%rd20];
$L__BB0_22:
	setp.lt.u32 	%p12, %r2, 32;
	bar.sync 	0;
	@%p12 bra 	$L__BB0_24;
	ld.global.f32 	%f33, [%rd2];
	add.f32 	%f34, %f45, %f33;
	st.global.f32 	[%rd2], %f34;
$L__BB0_24:
	bar.sync 	0;
	setp.lt.u32 	%p13, %r2, 64;
	@%p13 bra 	$L__BB0_26;
	add.s32 	%r11, %r3, -64;
	mul.wide.u32 	%rd21, %r11, 4;
	add.s64 	%rd22, %rd1, %rd21;
	ld.global.f32 	%f45, [%rd22];
$L__BB0_26:
	setp.lt.u32 	%p14, %r2, 64;
	bar.sync 	0;
	@%p14 bra 	$L__BB0_28;
	ld.global.f32 	%f35, [%rd2];
	add.f32 	%f36, %f45, %f35;
	st.global.f32 	[%rd2], %f36;
$L__BB0_28:
	bar.sync 	0;
	setp.lt.u32 	%p15, %r2, 128;
	@%p15 bra 	$L__BB0_30;
	add.s32 	%r12, %r3, -128;
	mul.wide.u32 	%rd23, %r12, 4;
	add.s64 	%rd24, %rd1, %rd23;
	ld.global.f32 	%f45, [%rd24];
$L__BB0_30:
	setp.lt.u32 	%p16, %r2, 128;
	bar.sync 	0;
	@%p16 bra 	$L__BB0_32;
	ld.global.f32 	%f37, [%rd2];
	add.f32 	%f38, %f45, %f37;
	st.global.f32 	[%rd2], %f38;
$L__BB0_32:
	bar.sync 	0;
	setp.lt.u32 	%p17, %r2, 256;
	@%p17 bra 	$L__BB0_34;
	add.s32 	%r13, %r3, -256;
	mul.wide.u32 	%rd25, %r13, 4;
	add.s64 	%rd26, %rd1, %rd25;
	ld.global.f32 	%f45, [%rd26];
$L__BB0_34:
	setp.lt.u32 	%p18, %r2, 256;
	bar.sync 	0;
	@%p18 bra 	$L__BB0_36;
	ld.global.f32 	%f39, [%rd2];
	add.f32 	%f40, %f45, %f39;
	st.global.f32 	[%rd2], %f40;
$L__BB0_36:
	bar.sync 	0;
	setp.lt.u32 	%p19, %r2, 512;
	@%p19 bra 	$L__BB0_38;
	add.s32 	%r14, %r3, -512;
	mul.wide.u32 	%rd27, %r14, 4;
	add.s64 	%rd28, %rd1, %rd27;
	ld.global.f32 	%f45, [%rd28];
$L__BB0_38:
	setp.lt.u32 	%p20, %r2, 512;
	bar.sync 	0;
	@%p20 bra 	$L__BB0_40;
	ld.global.f32 	%f41, [%rd2];
	add.f32 	%f42, %f45, %f41;
	st.global.f32 	[%rd2], %f42;
$L__BB0_40:
	bar.sync 	0;
	setp.ne.s32 	%p21, %r2, 1023;
	@%p21 bra 	$L__BB0_42;
	ld.global.f32 	%f43, [%rd2];
	cvta.to.global.u64 	%rd29, %rd3;
	mul.wide.u32 	%rd30, %r1, 4;
	add.s64 	%rd31, %rd29, %rd30;
	st.global.f32 	[%rd31], %f43;
$L__BB0_42:
	ret;

}
	// .globl	_Z10add_kernelPfS_j
.visible .entry _Z10add_kernelPfS_j(
	.param .u64 .ptr .align 1 _Z10add_kernelPfS_j_param_0,
	.param .u64 .ptr .align 1 _Z10add_kernelPfS_j_param_1,
	.param .u32 _Z10add_kernelPfS_j_param_2
)
{
	.reg .pred 	%p<2>;
	.reg .b32 	%r<6>;
	.reg .b32 	%f<4>;
	.reg .b64 	%rd<9>;

	ld.param.u64 	%rd1, [_Z10add_kernelPfS_j_param_0];
	ld.param.u64 	%rd2, [_Z10add_kernelPfS_j_param_1];
	mov.u32 	%r1, %ctaid.x;
	setp.eq.s32 	%p1, %r1, 0;
	@%p1 bra 	$L__BB1_2;
	cvta.to.global.u64 	%rd3, %rd2;
	cvta.to.global.u64 	%rd4, %rd1;
	add.s32 	%r2, %r1, -1;
	mul.wide.u32 	%rd5, %r2, 4;
	add.s64 	%rd6, %rd3, %rd5;
	ld.global.f32 	%f1, [%rd6];
	mov.u32 	%r3, %tid.x;
	mov.u32 	%r4, %ntid.x;
	mad.lo.s32 	%r5, %r1, %r4, %r3;
	mul.wide.u32 	%rd7, %r5, 4;
	add.s64 	%rd8, %rd4, %rd7;
	ld.global.f32 	%f2, [%rd8];
	add.f32 	%f3, %f1, %f2;
	st.global.f32 	[%rd8], %f3;
$L__BB1_2:
	ret;

}


// ===== COMPILED SASS (sm_100) =====

	.target	sm_100

	.elftype	@"ET_EXEC"


//--------------------- .note.nv.tkinfo           --------------------------
	.section	.note.nv.tkinfo,"",@"SHT_NOTE"
	.sectionflags	@"SHF_NOTE_NV_TKINFO"
	.tkinfo
        /*0018*/ 	.word	0x00000002
        /*0030*/ 	.string	""
        /*0030*/ 	.string	"ptxas"
        /*0030*/ 	.string	"Cuda compilation tools, release 13.0, V13.0.88"
        /*0030*/ 	.string	"Build cuda_13.0.r13.0/compiler.36424714_0"
        /*0030*/ 	.string	"-arch sm_100 -m 64 "



//--------------------- .note.nv.cuinfo           --------------------------
	.section	.note.nv.cuinfo,"",@"SHT_NOTE"
	.sectionflags	@"SHF_NOTE_NV_CUINFO"
        /*0018*/ 	.short	0x0002
        /*001a*/ 	.short	0x0064
        /*001c*/ 	.short	0x0082
	.zero		2


//--------------------- .nv.info                  --------------------------
	.section	.nv.info,"",@"SHT_CUDA_INFO"
	.align	4


	//----- nvinfo : EIATTR_REGCOUNT
	.align		4
        /*0000*/ 	.byte	0x04, 0x2f
        /*0002*/ 	.short	(.L_1 - .L_0)
	.align		4
.L_0:
        /*0004*/ 	.word	index@(_Z11scan_kernelPfS_S_j)
        /*0008*/ 	.word	0x00000016


	//----- nvinfo : EIATTR_FRAME_SIZE
	.align		4
.L_1:
        /*000c*/ 	.byte	0x04, 0x11
        /*000e*/ 	.short	(.L_3 - .L_2)
	.align		4
.L_2:
        /*0010*/ 	.word	index@(_Z11scan_kernelPfS_S_j)
        /*0014*/ 	.word	0x00000000


	//----- nvinfo : EIATTR_REGCOUNT
	.align		4
.L_3:
        /*0018*/ 	.byte	0x04, 0x2f
        /*001a*/ 	.short	(.L_5 - .L_4)
	.align		4
.L_4:
        /*001c*/ 	.word	index@(_Z10add_kernelPfS_j)
        /*0020*/ 	.word	0x0000000c


	//----- nvinfo : EIATTR_FRAME_SIZE
	.align		4
.L_5:
        /*0024*/ 	.byte	0x04, 0x11
        /*0026*/ 	.short	(.L_7 - .L_6)
	.align		4
.L_6:
        /*0028*/ 	.word	index@(_Z10add_kernelPfS_j)
        /*002c*/ 	.word	0x00000000


	//----- nvinfo : EIATTR_MIN_STACK_SIZE
	.align		4
.L_7:
        /*0030*/ 	.byte	0x04, 0x12
        /*0032*/ 	.short	(.L_9 - .L_8)
	.align		4
.L_8:
        /*0034*/ 	.word	index@(_Z10add_kernelPfS_j)
        /*0038*/ 	.word	0x00000000


	//----- nvinfo : EIATTR_MIN_STACK_SIZE
	.align		4
.L_9:
        /*003c*/ 	.byte	0x04, 0x12
        /*003e*/ 	.short	(.L_11 - .L_10)
	.align		4
.L_10:
        /*0040*/ 	.word	index@(_Z11scan_kernelPfS_S_j)
        /*0044*/ 	.word	0x00000000
.L_11:


//--------------------- .nv.compat                --------------------------
	.section	.nv.compat,"",@"SHT_CUDA_COMPAT_INFO"
	.align	4
        /*0000*/ 	.byte	0x02, 0x09, 0x00, 0x00, 0x02, 0x02, 0x01, 0x00, 0x02, 0x05, 0x05, 0x00, 0x03, 0x07, 0x01, 0x01
        /*0010*/ 	.byte	0x02, 0x03, 0x00, 0x00, 0x02, 0x06, 0x01, 0x00, 0x04, 0x0b, 0x08, 0x00, 0x09, 0x00, 0x00, 0x00
        /*0020*/ 	.byte	0x00, 0x00, 0x00, 0x00


//--------------------- .nv.info._Z10add_kernelPfS_j --------------------------
	.section	.nv.info._Z10add_kernelPfS_j,"",@"SHT_CUDA_INFO"
	.sectionflags	@""
	.align	4


	//----- nvinfo : EIATTR_CUDA_API_VERSION
	.align		4
        /*0000*/ 	.byte	0x04, 0x37
        /*0002*/ 	.short	(.L_13 - .L_12)
.L_12:
        /*0004*/ 	.word	0x00000082


	//----- nvinfo : EIATTR_KPARAM_INFO
	.align		4
.L_13:
        /*0008*/ 	.byte	0x04, 0x17
        /*000a*/ 	.short	(.L_15 - .L_14)
.L_14:
        /*000c*/ 	.word	0x00000000
        /*0010*/ 	.short	0x0002
        /*0012*/ 	.short	0x0010
        /*0014*/ 	.byte	0x00, 0xf0, 0x11, 0x00


	//----- nvinfo : EIATTR_KPARAM_INFO
	.align		4
.L_15:
        /*0018*/ 	.byte	0x04, 0x17
        /*001a*/ 	.short	(.L_17 - .L_16)
.L_16:
        /*001c*/ 	.word	0x00000000
        /*0020*/ 	.short	0x0001
        /*0022*/ 	.short	0x0008
        /*0024*/ 	.byte	0x00, 0xf5, 0x21, 0x00


	//----- nvinfo : EIATTR_KPARAM_INFO
	.align		4
.L_17:
        /*0028*/ 	.byte	0x04, 0x17
        /*002a*/ 	.short	(.L_19 - .L_18)
.L_18:
        /*002c*/ 	.word	0x00000000
        /*0030*/ 	.short	0x0000
        /*0032*/ 	.short	0x0000
        /*0034*/ 	.byte	0x00, 0xf5, 0x21, 0x00


	//----- nvinfo : EIATTR_SPARSE_MMA_MASK
	.align		4
.L_19:
        /*0038*/ 	.byte	0x03, 0x50
        /*003a*/ 	.short	0x0000


	//----- nvinfo : EIATTR_MAXREG_COUNT
	.align		4
        /*003c*/ 	.byte	0x03, 0x1b
        /*003e*/ 	.short	0x00ff


	//----- nvinfo : EIATTR_MERCURY_ISA_VERSION
	.align		4
        /*0040*/ 	.byte	0x03, 0x5f
        /*0042*/ 	.short	0x0101


	//----- nvinfo : EIATTR_VRC_CTA_INIT_COUNT
	.align		4
        /*0044*/ 	.byte	0x02, 0x4a
	.zero		1
	.zero		1


	//----- nvinfo : EIATTR_EXIT_INSTR_OFFSETS
	.align		4
        /*0048*/ 	.byte	0x04, 0x1c
        /*004a*/ 	.short	(.L_21 - .L_20)


	//   ....[0]....
.L_20:
        /*004c*/ 	.word	0x00000030


	//   ....[1]....
        /*0050*/ 	.word	0x00000110


	//----- nvinfo : EIATTR_CBANK_PARAM_SIZE
	.align		4
.L_21:
        /*0054*/ 	.byte	0x03, 0x19
        /*0056*/ 	.short	0x0014


	//----- nvinfo : EIATTR_PARAM_CBANK
	.align		4
        /*0058*/ 	.byte	0x04, 0x0a
        /*005a*/ 	.short	(.L_23 - .L_22)
	.align		4
.L_22:
        /*005c*/ 	.word	index@(.nv.constant0._Z10add_kernelPfS_j)
        /*0060*/ 	.short	0x0380
        /*0062*/ 	.short	0x0014


	//----- nvinfo : EIATTR_SW_WAR
	.align		4
.L_23:
        /*0064*/ 	.byte	0x04, 0x36
        /*0066*/ 	.short	(.L_25 - .L_24)
.L_24:
        /*0068*/ 	.word	0x00000008
.L_25:


//--------------------- .nv.info._Z11scan_kernelPfS_S_j --------------------------
	.section	.nv.info._Z11scan_kernelPfS_S_j,"",@"SHT_CUDA_INFO"
	.sectionflags	@""
	.align	4


	//----- nvinfo : EIATTR_CUDA_API_VERSION
	.align		4
        /*0000*/ 	.byte	0x04, 0x37
        /*0002*/ 	.short	(.L_27 - .L_26)
.L_26:
        /*0004*/ 	.word	0x00000082


	//----- nvinfo : EIATTR_KPARAM_INFO
	.align		4
.L_27:
        /*0008*/ 	.byte	0x04, 0x17
        /*000a*/ 	.short	(.L_29 - .L_28)
.L_28:
        /*000c*/ 	.word	0x00000000
        /*0010*/ 	.short	0x0003
        /*0012*/ 	.short	0x0018
        /*0014*/ 	.byte	0x00, 0xf0, 0x11, 0x00


	//----- nvinfo : EIATTR_KPARAM_INFO
	.align		4
.L_29:
        /*0018*/ 	.byte	0x04, 0x17
        /*001a*/ 	.short	(.L_31 - .L_30)
.L_30:
        /*001c*/ 	.word	0x00000000
        /*0020*/ 	.short	0x0002
        /*0022*/ 	.short	0x0010
        /*0024*/ 	.byte	0x00, 0xf5, 0x21, 0x00


	//----- nvinfo : EIATTR_KPARAM_INFO
	.align		4
.L_31:
        /*0028*/ 	.byte	0x04, 0x17
        /*002a*/ 	.short	(.L_33 - .L_32)
.L_32:
        /*002c*/ 	.word	0x00000000
        /*0030*/ 	.short	0x0001
        /*0032*/ 	.short	0x0008
        /*0034*/ 	.byte	0x00, 0xf5, 0x21, 0x00


	//----- nvinfo : EIATTR_KPARAM_INFO
	.align		4
.L_33:
        /*0038*/ 	.byte	0x04, 0x17
        /*003a*/ 	.short	(.L_35 - .L_34)
.L_34:
        /*003c*/ 	.word	0x00000000
        /*0040*/ 	.short	0x0000
        /*0042*/ 	.short	0x0000
        /*0044*/ 	.byte	0x00, 0xf5, 0x21, 0x00


	//----- nvinfo : EIATTR_SPARSE_MMA_MASK
	.align		4
.L_35:
        /*0048*/ 	.byte	0x03, 0x50
        /*004a*/ 	.short	0x0000


	//----- nvinfo : EIATTR_MAXREG_COUNT
	.align		4
        /*004c*/ 	.byte	0x03, 0x1b
        /*004e*/ 	.short	0x00ff


	//----- nvinfo : EIATTR_NUM_BARRIERS
	.align		4
        /*0050*/ 	.byte	0x02, 0x4c
        /*0052*/ 	.byte	0x01
	.zero		1


	//----- nvinfo : EIATTR_MERCURY_ISA_VERSION
	.align		4
        /*0054*/ 	.byte	0x03, 0x5f
        /*0056*/ 	.short	0x0101


	//----- nvinfo : EIATTR_VRC_CTA_INIT_COUNT
	.align		4
        /*0058*/ 	.byte	0x02, 0x4a
	.zero		1
	.zero		1


	//----- nvinfo : EIATTR_EXIT_INSTR_OFFSETS
	.align		4
        /*005c*/ 	.byte	0x04, 0x1c
        /*005e*/ 	.short	(.L_37 - .L_36)


	//   ....[0]....
.L_36:
        /*0060*/ 	.word	0x00000680


	//   ....[1]....
        /*0064*/ 	.word	0x000006d0


	//----- nvinfo : EIATTR_CBANK_PARAM_SIZE
	.align		4
.L_37:
        /*0068*/ 	.byte	0x03, 0x19
        /*006a*/ 	.short	0x001c


	//----- nvinfo : EIATTR_PARAM_CBANK
	.align		4
        /*006c*/ 	.byte	0x04, 0x0a
        /*006e*/ 	.short	(.L_39 - .L_38)
	.align		4
.L_38:
        /*0070*/ 	.word	index@(.nv.constant0._Z11scan_kernelPfS_S_j)
        /*0074*/ 	.short	0x0380
        /*0076*/ 	.short	0x001c


	//----- nvinfo : EIATTR_SW_WAR
	.align		4
.L_39:
        /*0078*/ 	.byte	0x04, 0x36
        /*007a*/ 	.short	(.L_41 - .L_40)
.L_40:
        /*007c*/ 	.word	0x00000008
.L_41:


//--------------------- .nv.callgraph             --------------------------
	.section	.nv.callgraph,"",@"SHT_CUDA_CALLGRAPH"
	.align	4
	.sectionentsize	8
	.align		4
        /*0000*/ 	.word	0x00000000
	.align		4
        /*0004*/ 	.word	0xffffffff
	.align		4
        /*0008*/ 	.word	0x00000000
	.align		4
        /*000c*/ 	.word	0xfffffffe
	.align		4
        /*0010*/ 	.word	0x00000000
	.align		4
        /*0014*/ 	.word	0xfffffffd
	.align		4
        /*0018*/ 	.word	0x00000000
	.align		4
        /*001c*/ 	.word	0xfffffffc


//--------------------- .text._Z10add_kernelPfS_j --------------------------
	.section	.text._Z10add_kernelPfS_j,"ax",@progbits
	.align	128
        .global         _Z10add_kernelPfS_j
        .type           _Z10add_kernelPfS_j,@function
        .size           _Z10add_kernelPfS_j,(.L_x_2 - _Z10add_kernelPfS_j)
        .other          _Z10add_kernelPfS_j,@"STO_CUDA_ENTRY STV_DEFAULT"
_Z10add_kernelPfS_j:
.text._Z10add_kernelPfS_j:
[----:B------:R-:W-:Y:S01]  /*0000*/  LDC R1, c[0x0][0x37c] ;  /* 0x0000df00ff017b82 */ /* 0x000fe20000000800 */
[----:B------:R-:W0:Y:S02]  /*0010*/  S2R R9, SR_CTAID.X ;  /* 0x0000000000097919 */ /* 0x000e240000002500 */
[----:B0-----:R-:W-:-:S13]  /*0020*/  ISETP.NE.AND P0, PT, R9, RZ, PT ;  /* 0x000000ff0900720c */ /* 0x001fda0003f05270 */
[----:B------:R-:W-:Y:S05]  /*0030*/  @!P0 EXIT ;  /* 0x000000000000894d */ /* 0x000fea0003800000 */
[----:B------:R-:W0:Y:S01]  /*0040*/  S2R R0, SR_TID.X ;  /* 0x0000000000007919 */ /* 0x000e220000002100 */
[----:B------:R-:W1:Y:S01]  /*0050*/  LDC.64 R2, c[0x0][0x388] ;  /* 0x0000e200ff027b82 */ /* 0x000e620000000a00 */
[----:B------:R-:W0:Y:S01]  /*0060*/  LDCU UR6, c[0x0][0x360] ;  /* 0x00006c00ff0677ac */ /* 0x000e220008000800 */
[----:B------:R-:W-:Y:S01]  /*0070*/  IADD3 R7, PT, PT, R9, -0x1, RZ ;  /* 0xffffffff09077810 */ /* 0x000fe20007ffe0ff */
[----:B------:R-:W2:Y:S05]  /*0080*/  LDCU.64 UR4, c[0x0][0x358] ;  /* 0x00006b00ff0477ac */ /* 0x000eaa0008000a00 */
[----:B------:R-:W3:Y:S01]  /*0090*/  LDC.64 R4, c[0x0][0x380] ;  /* 0x0000e000ff047b82 */ /* 0x000ee20000000a00 */
[----:B-1----:R-:W-:-:S06]  /*00a0*/  IMAD.WIDE.U32 R2, R7, 0x4, R2 ;  /* 0x0000000407027825 */ /* 0x002fcc00078e0002 */
[----:B--2---:R-:W2:Y:S01]  /*00b0*/  LDG.E R2, desc[UR4][R2.64] ;  /* 0x0000000402027981 */ /* 0x004ea2000c1e1900 */
[----:B0-----:R-:W-:-:S04]  /*00c0*/  IMAD R9, R9, UR6, R0 ;  /* 0x0000000609097c24 */ /* 0x001fc8000f8e0200 */
[----:B---3--:R-:W-:-:S05]  /*00d0*/  IMAD.WIDE.U32 R4, R9, 0x4, R4 ;  /* 0x0000000409047825 */ /* 0x008fca00078e0004 */
[----:B------:R-:W2:Y:S02]  /*00e0*/  LDG.E R7, desc[UR4][R4.64] ;  /* 0x0000000404077981 */ /* 0x000ea4000c1e1900 */
[----:B--2---:R-:W-:-:S05]  /*00f0*/  FADD R7, R2, R7 ;  /* 0x0000000702077221 */ /* 0x004fca0000000000 */
[----:B------:R-:W-:Y:S01]  /*0100*/  STG.E desc[UR4][R4.64], R7 ;  /* 0x0000000704007986 */ /* 0x000fe2000c101904 */
[----:B------:R-:W-:Y:S05]  /*0110*/  EXIT ;  /* 0x000000000000794d */ /* 0x000fea0003800000 */
.L_x_0:
[----:B------:R-:W-:-:S00]  /*0120*/  BRA `(.L_x_0) ;  /* 0xfffffffc00fc7947 */ /* 0x000fc0000383ffff */
[----:B------:R-:W-:-:S00]  /*0130*/  NOP ;  /* 0x0000000000007918 */ /* 0x000fc00000000000 */
        /* <DEDUP_REMOVED lines=12> */
.L_x_2:


//--------------------- .text._Z11scan_kernelPfS_S_j --------------------------
	.section	.text._Z11scan_kernelPfS_S_j,"ax",@progbits
	.align	128
        .global         _Z11scan_kernelPfS_S_j
        .type           _Z11scan_kernelPfS_S_j,@function
        .size           _Z11scan_kernelPfS_S_j,(.L_x_3 - _Z11scan_kernelPfS_S_j)
        .other          _Z11scan_kernelPfS_S_j,@"STO_CUDA_ENTRY STV_DEFAULT"
_Z11scan_kernelPfS_S_j:
.text._Z11scan_kernelPfS_S_j:
[----:B------:R-:W-:Y:S01]  /*0000*/  LDC R1, c[0x0][0x37c] ;  /* 0x0000df00ff017b82 */ /* 0x000fe20000000800 */
[----:B------:R-:W0:Y:S07]  /*0010*/  S2R R0, SR_CTAID.X ;  /* 0x0000000000007919 */ /* 0x000e2e0000002500 */
[----:B------:R-:W1:Y:S01]  /*0020*/  LDC.64 R10, c[0x0][0x380] ;  /* 0x0000e000ff0a7b82 */ /* 0x000e620000000a00 */
[----:B------:R-:W0:Y:S01]  /*0030*/  LDCU UR6, c[0x0][0x360] ;  /* 0x00006c00ff0677ac */ /* 0x000e220008000800 */
[----:B------:R-:W0:Y:S01]  /*0040*/  S2R R7, SR_TID.X ;  /* 0x0000000000077919 */ /* 0x000e220000002100 */
[----:B------:R-:W2:Y:S05]  /*0050*/  LDCU.64 UR4, c[0x0][0x358] ;  /* 0x00006b00ff0477ac */ /* 0x000eaa0008000a00 */
[----:B------:R-:W3:Y:S01]  /*0060*/  LDC.64 R4, c[0x0][0x388] ;  /* 0x0000e200ff047b82 */ /* 0x000ee20000000a00 */
[----:B0-----:R-:W-:-:S04]  /*0070*/  IMAD R9, R0, UR6, R7 ;  /* 0x0000000600097c24 */ /* 0x001fc8000f8e0207 */
[----:B-1----:R-:W-:-:S05]  /*0080*/  IMAD.WIDE.U32 R10, R9, 0x4, R10 ;  /* 0x00000004090a7825 */ /* 0x002fca00078e000a */
[----:B--2---:R-:W2:Y:S01]  /*0090*/  LDG.E R15, desc[UR4][R10.64] ;  /* 0x000000040a0f7981 */ /* 0x004ea2000c1e1900 */
[----:B---3--:R-:W-:Y:S01]  /*00a0*/  IMAD.WIDE.U32 R2, R9, 0x4, R4 ;  /* 0x0000000409027825 */ /* 0x008fe200078e0004 */
[----:B------:R-:W-:-:S13]  /*00b0*/  ISETP.NE.AND P1, PT, R7, RZ, PT ;  /* 0x000000ff0700720c */ /* 0x000fda0003f25270 */
[----:B------:R-:W-:-:S05]  /*00c0*/  @P1 IADD3 R13, PT, PT, R9, -0x1, RZ ;  /* 0xffffffff090d1810 */ /* 0x000fca0007ffe0ff */
[----:B------:R-:W-:Y:S01]  /*00d0*/  @P1 IMAD.WIDE.U32 R12, R13, 0x4, R4 ;  /* 0x000000040d0c1825 */ /* 0x000fe200078e0004 */
[----:B--2---:R0:W-:Y:S01]  /*00e0*/  STG.E desc[UR4][R2.64], R15 ;  /* 0x0000000f02007986 */ /* 0x0041e2000c101904 */
[----:B------:R-:W-:Y:S06]  /*00f0*/  BAR.SYNC.DEFER_BLOCKING 0x0 ;  /* 0x0000000000007b1d */ /* 0x000fec0000010000 */
[----:B------:R-:W2:Y:S02]  /*0100*/  @P1 LDG.E R6, desc[UR4][R12.64] ;  /* 0x000000040c061981 */ /* 0x000ea4000c1e1900 */
[----:B------:R-:W-:Y:S06]  /*0110*/  BAR.SYNC.DEFER_BLOCKING 0x0 ;  /* 0x0000000000007b1d */ /* 0x000fec0000010000 */
[----:B------:R-:W2:Y:S01]  /*0120*/  @P1 LDG.E R17, desc[UR4][R2.64] ;  /* 0x0000000402111981 */ /* 0x000ea2000c1e1900 */
[----:B------:R-:W-:-:S13]  /*0130*/  ISETP.GE.U32.AND P0, PT, R7, 0x2, PT ;  /* 0x000000020700780c */ /* 0x000fda0003f06070 */
[----:B------:R-:W-:-:S05]  /*0140*/  @P0 IADD3 R11, PT, PT, R9, -0x2, RZ ;  /* 0xfffffffe090b0810 */ /* 0x000fca0007ffe0ff */
[----:B------:R-:W-:-:S04]  /*0150*/  @P0 IMAD.WIDE.U32 R10, R11, 0x4, R4 ;  /* 0x000000040b0a0825 */ /* 0x000fc800078e0004 */
[----:B--2---:R-:W-:-:S05]  /*0160*/  @P1 FADD R17, R6, R17 ;  /* 0x0000001106111221 */ /* 0x004fca0000000000 */
[----:B------:R1:W-:Y:S01]  /*0170*/  @P1 STG.E desc[UR4][R2.64], R17 ;  /* 0x0000001102001986 */ /* 0x0003e2000c101904 */
[----:B------:R-:W-:Y:S06]  /*0180*/  BAR.SYNC.DEFER_BLOCKING 0x0 ;  /* 0x0000000000007b1d */ /* 0x000fec0000010000 */
[----:B------:R-:W0:Y:S02]  /*0190*/  @P0 LDG.E R6, desc[UR4][R10.64] ;  /* 0x000000040a060981 */ /* 0x000e24000c1e1900 */
[----:B------:R-:W-:Y:S06]  /*01a0*/  BAR.SYNC.DEFER_BLOCKING 0x0 ;  /* 0x0000000000007b1d */ /* 0x000fec0000010000 */
[----:B------:R-:W0:Y:S01]  /*01b0*/  @P0 LDG.E R13, desc[UR4][R2.64] ;  /* 0x00000004020d0981 */ /* 0x000e22000c1e1900 */
[----:B------:R-:W-:-:S13]  /*01c0*/  ISETP.GE.U32.AND P1, PT, R7, 0x4, PT ;  /* 0x000000040700780c */ /* 0x000fda0003f26070 */
[----:B------:R-:W-:Y:S01]  /*01d0*/  @P1 IADD3 R19, PT, PT, R9, -0x4, RZ ;  /* 0xfffffffc09131810 */ /* 0x000fe20007ffe0ff */
[----:B0-----:R-:W-:-:S04]  /*01e0*/  @P0 FADD R15, R6, R13 ;  /* 0x0000000d060f0221 */ /* 0x001fc80000000000 */
[----:B------:R-:W-:Y:S01]  /*01f0*/  @P1 IMAD.WIDE.U32 R12, R19, 0x4, R4 ;  /* 0x00000004130c1825 */ /* 0x000fe200078e0004 */
[----:B------:R0:W-:Y:S01]  /*0200*/  @P0 STG.E desc[UR4][R2.64], R15 ;  /* 0x0000000f02000986 */ /* 0x0001e2000c101904 */
[----:B------:R-:W-:Y:S06]  /*0210*/  BAR.SYNC.DEFER_BLOCKING 0x0 ;  /* 0x0000000000007b1d */ /* 0x000fec0000010000 */
[----:B------:R-:W1:Y:S02]  /*0220*/  @P1 LDG.E R6, desc[UR4][R12.64] ;  /* 0x000000040c061981 */ /* 0x000e64000c1e1900 */
[----:B------:R-:W-:Y:S06]  /*0230*/  BAR.SYNC.DEFER_BLOCKING 0x0 ;  /* 0x0000000000007b1d */ /* 0x000fec0000010000 */
[----:B------:R-:W1:Y:S01]  /*0240*/  @P1 LDG.E R11, desc[UR4][R2.64] ;  /* 0x00000004020b1981 */ /* 0x000e62000c1e1900 */
[----:B------:R-:W-:-:S13]  /*0250*/  ISETP.GE.U32.AND P0, PT, R7, 0x8, PT ;  /* 0x000000080700780c */ /* 0x000fda0003f06070 */
[----:B------:R-:W-:Y:S01]  /*0260*/  @P0 IADD3 R19, PT, PT, R9, -0x8, RZ ;  /* 0xfffffff809130810 */ /* 0x000fe20007ffe0ff */
[----:B-1----:R-:W-:-:S04]  /*0270*/  @P1 FADD R17, R6, R11 ;  /* 0x0000000b06111221 */ /* 0x002fc80000000000 */
[----:B------:R-:W-:Y:S01]  /*0280*/  @P0 IMAD.WIDE.U32 R10, R19, 0x4, R4 ;  /* 0x00000004130a0825 */ /* 0x000fe200078e0004 */
        /* <DEDUP_REMOVED lines=56> */
[----:B------:R-:W2:Y:S02]  /*0610*/  @P0 LDG.E R6, desc[UR4][R4.64] ;  /* 0x0000000404060981 */ /* 0x000ea4000c1e1900 */
[----:B------:R-:W-:Y:S06]  /*0620*/  BAR.SYNC.DEFER_BLOCKING 0x0 ;  /* 0x0000000000007b1d */ /* 0x000fec0000010000 */
[----:B------:R-:W2:Y:S01]  /*0630*/  @P0 LDG.E R9, desc[UR4][R2.64] ;  /* 0x0000000402090981 */ /* 0x000ea2000c1e1900 */
[----:B------:R-:W-:Y:S01]  /*0640*/  ISETP.NE.AND P1, PT, R7, 0x3ff, PT ;  /* 0x000003ff0700780c */ /* 0x000fe20003f25270 */
[----:B--2---:R-:W-:-:S05]  /*0650*/  @P0 FADD R9, R9, R6 ;  /* 0x0000000609090221 */ /* 0x004fca0000000000 */
[----:B------:R1:W-:Y:S01]  /*0660*/  @P0 STG.E desc[UR4][R2.64], R9 ;  /* 0x0000000902000986 */ /* 0x0003e2000c101904 */
[----:B------:R-:W-:Y:S06]  /*0670*/  BAR.SYNC.DEFER_BLOCKING 0x0 ;  /* 0x0000000000007b1d */ /* 0x000fec0000010000 */
[----:B------:R-:W-:Y:S05]  /*0680*/  @P1 EXIT ;  /* 0x000000000000194d */ /* 0x000fea0003800000 */
[----:B-1----:R-:W2:Y:S01]  /*0690*/  LDG.E R3, desc[UR4][R2.64] ;  /* 0x0000000402037981 */ /* 0x002ea2000c1e1900 */
[----:B------:R-:W0:Y:S02]  /*06a0*/  LDC.64 R4, c[0x0][0x390] ;  /* 0x0000e400ff047b82 */ /* 0x000e240000000a00 */
[----:B0-----:R-:W-:-:S05]  /*06b0*/  IMAD.WIDE.U32 R4, R0, 0x4, R4 ;  /* 0x0000000400047825 */ /* 0x001fca00078e0004 */
[----:B--2---:R-:W-:Y:S01]  /*06c0*/  STG.E desc[UR4][R4.64], R3 ;  /* 0x0000000304007986 */ /* 0x004fe2000c101904 */
[----:B------:R-:W-:Y:S05]  /*06d0*/  EXIT ;  /* 0x000000000000794d */ /* 0x000fea0003800000 */
.L_x_1:
        /* <DEDUP_REMOVED lines=10> */
.L_x_3:


//--------------------- .nv.shared.reserved.0     --------------------------
	.section	.nv.shared.reserved.0,"aw",@nobits
	.weak		__nv_reservedSMEM_offset_0_alias
	.size		__nv_reservedSMEM_offset_0_alias, 0, 64
	.other		__nv_reservedSMEM_offset_0_alias,@"STO_CUDA_RESERVED_SHARED STV_DEFAULT"
__nv_reservedSMEM_offset_0_alias:
	.zero		0
	.zero		64


//--------------------- .nv.constant0._Z10add_kernelPfS_j --------------------------
	.section	.nv.constant0._Z10add_kernelPfS_j,"a",@progbits
	.sectionflags	@""
	.align	4
.nv.constant0._Z10add_kernelPfS_j:
	.zero		916


//--------------------- .nv.constant0._Z11scan_kernelPfS_S_j --------------------------
	.section	.nv.constant0._Z11scan_kernelPfS_S_j,"a",@progbits
	.sectionflags	@""
	.align	4
.nv.constant0._Z11scan_kernelPfS_S_j:
	.zero		924


//--------------------- SYMBOLS --------------------------

	.type		.nv.reservedSmem.offset0,@object
	.size		.nv.reservedSmem.offset0,0x4
